//
// Generated by NVIDIA NVVM Compiler
//
// Compiler Build ID: CL-36424714
// Cuda compilation tools, release 13.0, V13.0.88
// Based on NVVM 20.0.0
//

.version 9.0
.target sm_100
.address_size 64

	// .globl	_Z16simple_reductionPfS_

.visible .entry _Z16simple_reductionPfS_(
	.param .u64 .ptr .align 1 _Z16simple_reductionPfS__param_0,
	.param .u64 .ptr .align 1 _Z16simple_reductionPfS__param_1
)
{
	.reg .pred 	%p<5>;
	.reg .b32 	%r<10>;
	.reg .b32 	%f<5>;
	.reg .b64 	%rd<9>;

	ld.param.u64 	%rd4, [_Z16simple_reductionPfS__param_0];
	ld.param.u64 	%rd3, [_Z16simple_reductionPfS__param_1];
	cvta.to.global.u64 	%rd1, %rd4;
	mov.u32 	%r1, %tid.x;
	mov.u32 	%r2, %ntid.x;
	setp.lt.u32 	%p1, %r2, 2;
	@%p1 bra 	$L__BB0_5;
	shl.b32 	%r6, %r1, 1;
	mul.wide.u32 	%rd5, %r6, 4;
	add.s64 	%rd2, %rd1, %rd5;
	mov.b32 	%r9, 1;
$L__BB0_2:
	add.s32 	%r7, %r9, -1;
	and.b32  	%r8, %r7, %r1;
	setp.ne.s32 	%p2, %r8, 0;
	@%p2 bra 	$L__BB0_4;
	mul.wide.s32 	%rd6, %r9, 4;
	add.s64 	%rd7, %rd2, %rd6;
	ld.global.f32 	%f1, [%rd7];
	ld.global.f32 	%f2, [%rd2];
	add.f32 	%f3, %f1, %f2;
	st.global.f32 	[%rd2], %f3;
$L__BB0_4:
	bar.sync 	0;
	shl.b32 	%r9, %r9, 1;
	setp.lt.u32 	%p3, %r9, %r2;
	@%p3 bra 	$L__BB0_2;
$L__BB0_5:
	setp.ne.s32 	%p4, %r1, 0;
	@%p4 bra 	$L__BB0_7;
	ld.global.f32 	%f4, [%rd1];
	cvta.to.global.u64 	%rd8, %rd3;
	st.global.f32 	[%rd8], %f4;
$L__BB0_7:
	ret;

}
	// .globl	_Z21simple_red_reimaginedPfS_
.visible .entry _Z21simple_red_reimaginedPfS_(
	.param .u64 .ptr .align 1 _Z21simple_red_reimaginedPfS__param_0,
	.param .u64 .ptr .align 1 _Z21simple_red_reimaginedPfS__param_1
)
{
	.reg .pred 	%p<4>;
	.reg .b32 	%r<6>;
	.reg .b32 	%f<5>;
	.reg .b64 	%rd<9>;

	ld.param.u64 	%rd4, [_Z21simple_red_reimaginedPfS__param_0];
	ld.param.u64 	%rd3, [_Z21simple_red_reimaginedPfS__param_1];
	cvta.to.global.u64 	%rd1, %rd4;
	mov.u32 	%r1, %tid.x;
	mov.u32 	%r5, %ntid.x;
	mul.wide.u32 	%rd5, %r1, 4;
	add.s64 	%rd2, %rd1, %rd5;
$L__BB1_1:
	setp.ge.u32 	%p1, %r1, %r5;
	@%p1 bra 	$L__BB1_3;
	mul.wide.s32 	%rd6, %r5, 4;
	add.s64 	%rd7, %rd2, %rd6;
	ld.global.f32 	%f1, [%rd7];
	ld.global.f32 	%f2, [%rd2];
	add.f32 	%f3, %f1, %f2;
	st.global.f32 	[%rd2], %f3;
$L__BB1_3:
	bar.sync 	0;
	shr.u32 	%r4, %r5, 1;
	setp.gt.u32 	%p2, %r5, 1;
	mov.u32 	%r5, %r4;
	@%p2 bra 	$L__BB1_1;
	setp.ne.s32 	%p3, %r1, 0;
	@%p3 bra 	$L__BB1_6;
	ld.global.f32 	%f4, [%rd1];
	cvta.to.global.u64 	%rd8, %rd3;
	st.global.f32 	[%rd8], %f4;
$L__BB1_6:
	ret;

}


// ===== COMPILED SASS (sm_100) =====

	.target	sm_100

	.elftype	@"ET_EXEC"


//--------------------- .note.nv.tkinfo           --------------------------
	.section	.note.nv.tkinfo,"",@"SHT_NOTE"
	.sectionflags	@"SHF_NOTE_NV_TKINFO"
	.tkinfo
        /*0018*/ 	.word	0x00000002
        /*0030*/ 	.string	""
        /*0030*/ 	.string	"ptxas"
        /*0030*/ 	.string	"Cuda compilation tools, release 13.0, V13.0.88"
        /*0030*/ 	.string	"Build cuda_13.0.r13.0/compiler.36424714_0"
        /*0030*/ 	.string	"-arch sm_100 -m 64 "



//--------------------- .note.nv.cuinfo           --------------------------
	.section	.note.nv.cuinfo,"",@"SHT_NOTE"
	.sectionflags	@"SHF_NOTE_NV_CUINFO"
        /*0018*/ 	.short	0x0002
        /*001a*/ 	.short	0x0064
        /*001c*/ 	.short	0x0082
	.zero		2


//--------------------- .nv.info                  --------------------------
	.section	.nv.info,"",@"SHT_CUDA_INFO"
	.align	4


	//----- nvinfo : EIATTR_REGCOUNT
	.align		4
        /*0000*/ 	.byte	0x04, 0x2f
        /*0002*/ 	.short	(.L_1 - .L_0)
	.align		4
.L_0:
        /*0004*/ 	.word	index@(_Z16simple_reductionPfS_)
        /*0008*/ 	.word	0x0000000e


	//----- nvinfo : EIATTR_FRAME_SIZE
	.align		4
.L_1:
        /*000c*/ 	.byte	0x04, 0x11
        /*000e*/ 	.short	(.L_3 - .L_2)
	.align		4
.L_2:
        /*0010*/ 	.word	index@(_Z16simple_reductionPfS_)
        /*0014*/ 	.word	0x00000000


	//----- nvinfo : EIATTR_REGCOUNT
	.align		4
.L_3:
        /*0018*/ 	.byte	0x04, 0x2f
        /*001a*/ 	.short	(.L_5 - .L_4)
	.align		4
.L_4:
        /*001c*/ 	.word	index@(_Z21simple_red_reimaginedPfS_)
        /*0020*/ 	.word	0x0000000c


	//----- nvinfo : EIATTR_FRAME_SIZE
	.align		4
.L_5:
        /*0024*/ 	.byte	0x04, 0x11
        /*0026*/ 	.short	(.L_7 - .L_6)
	.align		4
.L_6:
        /*0028*/ 	.word	index@(_Z21simple_red_reimaginedPfS_)
        /*002c*/ 	.word	0x00000000


	//----- nvinfo : EIATTR_MIN_STACK_SIZE
	.align		4
.L_7:
        /*0030*/ 	.byte	0x04, 0x12
        /*0032*/ 	.short	(.L_9 - .L_8)
	.align		4
.L_8:
        /*0034*/ 	.word	index@(_Z21simple_red_reimaginedPfS_)
        /*0038*/ 	.word	0x00000000


	//----- nvinfo : EIATTR_MIN_STACK_SIZE
	.align		4
.L_9:
        /*003c*/ 	.byte	0x04, 0x12
        /*003e*/ 	.short	(.L_11 - .L_10)
	.align		4
.L_10:
        /*0040*/ 	.word	index@(_Z16simple_reductionPfS_)
        /*0044*/ 	.word	0x00000000
.L_11:


//--------------------- .nv.compat                --------------------------
	.section	.nv.compat,"",@"SHT_CUDA_COMPAT_INFO"
	.align	4
        /*0000*/ 	.byte	0x02, 0x09, 0x00, 0x00, 0x02, 0x02, 0x01, 0x00, 0x02, 0x05, 0x05, 0x00, 0x03, 0x07, 0x01, 0x01
        /*0010*/ 	.byte	0x02, 0x03, 0x00, 0x00, 0x02, 0x06, 0x01, 0x00, 0x04, 0x0b, 0x08, 0x00, 0x09, 0x00, 0x00, 0x00
        /*0020*/ 	.byte	0x00, 0x00, 0x00, 0x00


//--------------------- .nv.info._Z21simple_red_reimaginedPfS_ --------------------------
	.section	.nv.info._Z21simple_red_reimaginedPfS_,"",@"SHT_CUDA_INFO"
	.sectionflags	@""
	.align	4


	//----- nvinfo : EIATTR_CUDA_API_VERSION
	.align		4
        /*0000*/ 	.byte	0x04, 0x37
        /*0002*/ 	.short	(.L_13 - .L_12)
.L_12:
        /*0004*/ 	.word	0x00000082


	//----- nvinfo : EIATTR_KPARAM_INFO
	.align		4
.L_13:
        /*0008*/ 	.byte	0x04, 0x17
        /*000a*/ 	.short	(.L_15 - .L_14)
.L_14:
        /*000c*/ 	.word	0x00000000
        /*0010*/ 	.short	0x0001
        /*0012*/ 	.short	0x0008
        /*0014*/ 	.byte	0x00, 0xf5, 0x21, 0x00


	//----- nvinfo : EIATTR_KPARAM_INFO
	.align		4
.L_15:
        /*0018*/ 	.byte	0x04, 0x17
        /*001a*/ 	.short	(.L_17 - .L_16)
.L_16:
        /*001c*/ 	.word	0x00000000
        /*0020*/ 	.short	0x0000
        /*0022*/ 	.short	0x0000
        /*0024*/ 	.byte	0x00, 0xf5, 0x21, 0x00


	//----- nvinfo : EIATTR_SPARSE_MMA_MASK
	.align		4
.L_17:
        /*0028*/ 	.byte	0x03, 0x50
        /*002a*/ 	.short	0x0000


	//----- nvinfo : EIATTR_MAXREG_COUNT
	.align		4
        /*002c*/ 	.byte	0x03, 0x1b
        /*002e*/ 	.short	0x00ff


	//----- nvinfo : EIATTR_NUM_BARRIERS
	.align		4
        /*0030*/ 	.byte	0x02, 0x4c
        /*0032*/ 	.byte	0x01
	.zero		1


	//----- nvinfo : EIATTR_MERCURY_ISA_VERSION
	.align		4
        /*0034*/ 	.byte	0x03, 0x5f
        /*0036*/ 	.short	0x0101


	//----- nvinfo : EIATTR_VRC_CTA_INIT_COUNT
	.align		4
        /*0038*/ 	.byte	0x02, 0x4a
	.zero		1
	.zero		1


	//----- nvinfo : EIATTR_EXIT_INSTR_OFFSETS
	.align		4
        /*003c*/ 	.byte	0x04, 0x1c
        /*003e*/ 	.short	(.L_19 - .L_18)


	//   ....[0]....
.L_18:
        /*0040*/ 	.word	0x00000150


	//   ....[1]....
        /*0044*/ 	.word	0x000001a0


	//----- nvinfo : EIATTR_CRS_STACK_SIZE
	.align		4
.L_19:
        /*0048*/ 	.byte	0x04, 0x1e
        /*004a*/ 	.short	(.L_21 - .L_20)
.L_20:
        /*004c*/ 	.word	0x00000000


	//----- nvinfo : EIATTR_CBANK_PARAM_SIZE
	.align		4
.L_21:
        /*0050*/ 	.byte	0x03, 0x19
        /*0052*/ 	.short	0x0010


	//----- nvinfo : EIATTR_PARAM_CBANK
	.align		4
        /*0054*/ 	.byte	0x04, 0x0a
        /*0056*/ 	.short	(.L_23 - .L_22)
	.align		4
.L_22:
        /*0058*/ 	.word	index@(.nv.constant0._Z21simple_red_reimaginedPfS_)
        /*005c*/ 	.short	0x0380
        /*005e*/ 	.short	0x0010


	//----- nvinfo : EIATTR_SW_WAR
	.align		4
.L_23:
        /*0060*/ 	.byte	0x04, 0x36
        /*0062*/ 	.short	(.L_25 - .L_24)
.L_24:
        /*0064*/ 	.word	0x00000008
.L_25:


//--------------------- .nv.info._Z16simple_reductionPfS_ --------------------------
	.section	.nv.info._Z16simple_reductionPfS_,"",@"SHT_CUDA_INFO"
	.sectionflags	@""
	.align	4


	//----- nvinfo : EIATTR_CUDA_API_VERSION
	.align		4
        /*0000*/ 	.byte	0x04, 0x37
        /*0002*/ 	.short	(.L_27 - .L_26)
.L_26:
        /*0004*/ 	.word	0x00000082


	//----- nvinfo : EIATTR_KPARAM_INFO
	.align		4
.L_27:
        /*0008*/ 	.byte	0x04, 0x17
        /*000a*/ 	.short	(.L_29 - .L_28)
.L_28:
        /*000c*/ 	.word	0x00000000
        /*0010*/ 	.short	0x0001
        /*0012*/ 	.short	0x0008
        /*0014*/ 	.byte	0x00, 0xf5, 0x21, 0x00


	//----- nvinfo : EIATTR_KPARAM_INFO
	.align		4
.L_29:
        /*0018*/ 	.byte	0x04, 0x17
        /*001a*/ 	.short	(.L_31 - .L_30)
.L_30:
        /*001c*/ 	.word	0x00000000
        /*0020*/ 	.short	0x0000
        /*0022*/ 	.short	0x0000
        /*0024*/ 	.byte	0x00, 0xf5, 0x21, 0x00


	//----- nvinfo : EIATTR_SPARSE_MMA_MASK
	.align		4
.L_31:
        /*0028*/ 	.byte	0x03, 0x50
        /*002a*/ 	.short	0x0000


	//----- nvinfo : EIATTR_MAXREG_COUNT
	.align		4
        /*002c*/ 	.byte	0x03, 0x1b
        /*002e*/ 	.short	0x00ff


	//----- nvinfo : EIATTR_NUM_BARRIERS
	.align		4
        /*0030*/ 	.byte	0x02, 0x4c
        /*0032*/ 	.byte	0x01
	.zero		1


	//----- nvinfo : EIATTR_MERCURY_ISA_VERSION
	.align		4
        /*0034*/ 	.byte	0x03, 0x5f
        /*0036*/ 	.short	0x0101


	//----- nvinfo : EIATTR_VRC_CTA_INIT_COUNT
	.align		4
        /*0038*/ 	.byte	0x02, 0x4a
	.zero		1
	.zero		1


	//----- nvinfo : EIATTR_EXIT_INSTR_OFFSETS
	.align		4
        /*003c*/ 	.byte	0x04, 0x1c
        /*003e*/ 	.short	(.L_33 - .L_32)


	//   ....[0]....
.L_32:
        /*0040*/ 	.word	0x00000190


	//   ....[1]....
        /*0044*/ 	.word	0x000001e0


	//----- nvinfo : EIATTR_CRS_STACK_SIZE
	.align		4
.L_33:
        /*0048*/ 	.byte	0x04, 0x1e
        /*004a*/ 	.short	(.L_35 - .L_34)
.L_34:
        /*004c*/ 	.word	0x00000000


	//----- nvinfo : EIATTR_CBANK_PARAM_SIZE
	.align		4
.L_35:
        /*0050*/ 	.byte	0x03, 0x19
        /*0052*/ 	.short	0x0010


	//----- nvinfo : EIATTR_PARAM_CBANK
	.align		4
        /*0054*/ 	.byte	0x04, 0x0a
        /*0056*/ 	.short	(.L_37 - .L_36)
	.align		4
.L_36:
        /*0058*/ 	.word	index@(.nv.constant0._Z16simple_reductionPfS_)
        /*005c*/ 	.short	0x0380
        /*005e*/ 	.short	0x0010


	//----- nvinfo : EIATTR_SW_WAR
	.align		4
.L_37:
        /*0060*/ 	.byte	0x04, 0x36
        /*0062*/ 	.short	(.L_39 - .L_38)
.L_38:
        /*0064*/ 	.word	0x00000008
.L_39:


//--------------------- .nv.callgraph             --------------------------
	.section	.nv.callgraph,"",@"SHT_CUDA_CALLGRAPH"
	.align	4
	.sectionentsize	8
	.align		4
        /*0000*/ 	.word	0x00000000
	.align		4
        /*0004*/ 	.word	0xffffffff
	.align		4
        /*0008*/ 	.word	0x00000000
	.align		4
        /*000c*/ 	.word	0xfffffffe
	.align		4
        /*0010*/ 	.word	0x00000000
	.align		4
        /*0014*/ 	.word	0xfffffffd
	.align		4
        /*0018*/ 	.word	0x00000000
	.align		4
        /*001c*/ 	.word	0xfffffffc


//--------------------- .text._Z21simple_red_reimaginedPfS_ --------------------------
	.section	.text._Z21simple_red_reimaginedPfS_,"ax",@progbits
	.align	128
        .global         _Z21simple_red_reimaginedPfS_
        .type           _Z21simple_red_reimaginedPfS_,@function
        .size           _Z21simple_red_reimaginedPfS_,(.L_x_9 - _Z21simple_red_reimaginedPfS_)
        .other          _Z21simple_red_reimaginedPfS_,@"STO_CUDA_ENTRY STV_DEFAULT"
_Z21simple_red_reimaginedPfS_:
.text._Z21simple_red_reimaginedPfS_:
[----:B------:R-:W-:Y:S01]  /*0000*/  LDC R1, c[0x0][0x37c] ;  /* 0x0000df00ff017b82 */ /* 0x000fe20000000800 */
[----:B------:R-:W0:Y:S07]  /*0010*/  S2R R0, SR_TID.X ;  /* 0x0000000000007919 */ /* 0x000e2e0000002100 */
[----:B------:R-:W0:Y:S01]  /*0020*/  LDC.64 R2, c[0x0][0x380] ;  /* 0x0000e000ff027b82 */ /* 0x000e220000000a00 */
[----:B------:R-:W1:Y:S01]  /*0030*/  LDCU UR6, c[0x0][0x360] ;  /* 0x00006c00ff0677ac */ /* 0x000e620008000800 */
[----:B------:R-:W2:Y:S01]  /*0040*/  LDCU.64 UR4, c[0x0][0x358] ;  /* 0x00006b00ff0477ac */ /* 0x000ea20008000a00 */
[----:B-1----:R-:W-:Y:S01]  /*0050*/  MOV R7, UR6 ;  /* 0x0000000600077c02 */ /* 0x002fe20008000f00 */
[----:B0-2---:R-:W-:-:S07]  /*0060*/  IMAD.WIDE.U32 R2, R0, 0x4, R2 ;  /* 0x0000000400027825 */ /* 0x005fce00078e0002 */
.L_x_2:
[----:B------:R-:W-:Y:S01]  /*0070*/  ISETP.GE.U32.AND P0, PT, R0, R7, PT ;  /* 0x000000070000720c */ /* 0x000fe20003f06070 */
[----:B------:R-:W-:-:S12]  /*0080*/  BSSY.RECONVERGENT B0, `(.L_x_0) ;  /* 0x0000007000007945 */ /* 0x000fd80003800200 */
[----:B0-----:R-:W-:Y:S05]  /*0090*/  @P0 BRA `(.L_x_1) ;  /* 0x0000000000140947 */ /* 0x001fea0003800000 */
[----:B------:R-:W-:Y:S01]  /*00a0*/  IMAD.WIDE R4, R7, 0x4, R2 ;  /* 0x0000000407047825 */ /* 0x000fe200078e0202 */
[----:B------:R-:W2:Y:S05]  /*00b0*/  LDG.E R9, desc[UR4][R2.64] ;  /* 0x0000000402097981 */ /* 0x000eaa000c1e1900 */
[----:B------:R-:W2:Y:S02]  /*00c0*/  LDG.E R4, desc[UR4][R4.64] ;  /* 0x0000000404047981 */ /* 0x000ea4000c1e1900 */
[----:B--2---:R-:W-:-:S05]  /*00d0*/  FADD R9, R4, R9 ;  /* 0x0000000904097221 */ /* 0x004fca0000000000 */
[----:B------:R0:W-:Y:S02]  /*00e0*/  STG.E desc[UR4][R2.64], R9 ;  /* 0x0000000902007986 */ /* 0x0001e4000c101904 */
.L_x_1:
[----:B------:R-:W-:Y:S05]  /*00f0*/  BSYNC.RECONVERGENT B0 ;  /* 0x0000000000007941 */ /* 0x000fea0003800200 */
.L_x_0:
[----:B------:R-:W-:Y:S01]  /*0100*/  BAR.SYNC.DEFER_BLOCKING 0x0 ;  /* 0x0000000000007b1d */ /* 0x000fe20000010000 */
[----:B------:R-:W-:Y:S02]  /*0110*/  ISETP.GT.U32.AND P0, PT, R7, 0x1, PT ;  /* 0x000000010700780c */ /* 0x000fe40003f04070 */
[----:B------:R-:W-:-:S11]  /*0120*/  SHF.R.U32.HI R7, RZ, 0x1, R7 ;  /* 0x00000001ff077819 */ /* 0x000fd60000011607 */
[----:B------:R-:W-:Y:S05]  /*0130*/  @P0 BRA `(.L_x_2) ;  /* 0xfffffffc00cc0947 */ /* 0x000fea000383ffff */
[----:B------:R-:W-:-:S13]  /*0140*/  ISETP.NE.AND P0, PT, R0, RZ, PT ;  /* 0x000000ff0000720c */ /* 0x000fda0003f05270 */
[----:B------:R-:W-:Y:S05]  /*0150*/  @P0 EXIT ;  /* 0x000000000000094d */ /* 0x000fea0003800000 */
[----:B0-----:R-:W0:Y:S02]  /*0160*/  LDC.64 R2, c[0x0][0x380] ;  /* 0x0000e000ff027b82 */ /* 0x001e240000000a00 */
[----:B0-----:R-:W2:Y:S06]  /*0170*/  LDG.E R3, desc[UR4][R2.64] ;  /* 0x0000000402037981 */ /* 0x001eac000c1e1900 */
[----:B------:R-:W2:Y:S02]  /*0180*/  LDC.64 R4, c[0x0][0x388] ;  /* 0x0000e200ff047b82 */ /* 0x000ea40000000a00 */
[----:B--2---:R-:W-:Y:S01]  /*0190*/  STG.E desc[UR4][R4.64], R3 ;  /* 0x0000000304007986 */ /* 0x004fe2000c101904 */
[----:B------:R-:W-:Y:S05]  /*01a0*/  EXIT ;  /* 0x000000000000794d */ /* 0x000fea0003800000 */
.L_x_3:
[----:B------:R-:W-:-:S00]  /*01b0*/  BRA `(.L_x_3) ;  /* 0xfffffffc00fc7947 */ /* 0x000fc0000383ffff */
[----:B------:R-:W-:-:S00]  /*01c0*/  NOP ;  /* 0x0000000000007918 */ /* 0x000fc00000000000 */
        /* <DEDUP_REMOVED lines=11> */
.L_x_9:


//--------------------- .text._Z16simple_reductionPfS_ --------------------------
	.section	.text._Z16simple_reductionPfS_,"ax",@progbits
	.align	128
        .global         _Z16simple_reductionPfS_
        .type           _Z16simple_reductionPfS_,@function
        .size           _Z16simple_reductionPfS_,(.L_x_10 - _Z16simple_reductionPfS_)
        .other          _Z16simple_reductionPfS_,@"STO_CUDA_ENTRY STV_DEFAULT"
_Z16simple_reductionPfS_:
.text._Z16simple_reductionPfS_:
[----:B------:R-:W-:Y:S01]  /*0000*/  LDC R1, c[0x0][0x37c] ;  /* 0x0000df00ff017b82 */ /* 0x000fe20000000800 */
[----:B------:R-:W0:Y:S01]  /*0010*/  LDCU UR6, c[0x0][0x360] ;  /* 0x00006c00ff0677ac */ /* 0x000e220008000800 */
[----:B------:R-:W1:Y:S01]  /*0020*/  S2R R11, SR_TID.X ;  /* 0x00000000000b7919 */ /* 0x000e620000002100 */
[----:B------:R-:W2:Y:S01]  /*0030*/  LDCU.64 UR4, c[0x0][0x358] ;  /* 0x00006b00ff0477ac */ /* 0x000ea20008000a00 */
[----:B0-----:R-:W-:-:S09]  /*0040*/  UISETP.GE.U32.AND UP0, UPT, UR6, 0x2, UPT ;  /* 0x000000020600788c */ /* 0x001fd2000bf06070 */
[----:B--2---:R-:W-:Y:S05]  /*0050*/  BRA.U !UP0, `(.L_x_4) ;  /* 0x0000000108487547 */ /* 0x004fea000b800000 */
[----:B------:R-:W0:Y:S01]  /*0060*/  LDC.64 R2, c[0x0][0x380] ;  /* 0x0000e000ff027b82 */ /* 0x000e220000000a00 */
[----:B-1----:R-:W-:Y:S02]  /*0070*/  IMAD.SHL.U32 R5, R11, 0x2, RZ ;  /* 0x000000020b057824 */ /* 0x002fe400078e00ff */
[----:B------:R-:W-:Y:S02]  /*0080*/  IMAD.MOV.U32 R7, RZ, RZ, 0x1 ;  /* 0x00000001ff077424 */ /* 0x000fe400078e00ff */
[----:B0-----:R-:W-:-:S07]  /*0090*/  IMAD.WIDE.U32 R2, R5, 0x4, R2 ;  /* 0x0000000405027825 */ /* 0x001fce00078e0002 */
.L_x_7:
[----:B------:R-:W-:Y:S01]  /*00a0*/  IADD3 R0, PT, PT, R7, -0x1, RZ ;  /* 0xffffffff07007810 */ /* 0x000fe20007ffe0ff */
[----:B------:R-:W-:Y:S03]  /*00b0*/  BSSY.RECONVERGENT B0, `(.L_x_5) ;  /* 0x0000008000007945 */ /* 0x000fe60003800200 */
[----:B------:R-:W-:-:S13]  /*00c0*/  LOP3.LUT P0, RZ, R0, R11, RZ, 0xc0, !PT ;  /* 0x0000000b00ff7212 */ /* 0x000fda000780c0ff */
[----:B0-----:R-:W-:Y:S05]  /*00d0*/  @P0 BRA `(.L_x_6) ;  /* 0x0000000000140947 */ /* 0x001fea0003800000 */
[----:B------:R-:W-:Y:S01]  /*00e0*/  IMAD.WIDE R4, R7, 0x4, R2 ;  /* 0x0000000407047825 */ /* 0x000fe200078e0202 */
[----:B------:R-:W2:Y:S05]  /*00f0*/  LDG.E R9, desc[UR4][R2.64] ;  /* 0x0000000402097981 */ /* 0x000eaa000c1e1900 */
[----:B------:R-:W2:Y:S02]  /*0100*/  LDG.E R4, desc[UR4][R4.64] ;  /* 0x0000000404047981 */ /* 0x000ea4000c1e1900 */
[----:B--2---:R-:W-:-:S05]  /*0110*/  FADD R9, R4, R9 ;  /* 0x0000000904097221 */ /* 0x004fca0000000000 */
[----:B------:R0:W-:Y:S02]  /*0120*/  STG.E desc[UR4][R2.64], R9 ;  /* 0x0000000902007986 */ /* 0x0001e4000c101904 */
.L_x_6:
[----:B------:R-:W-:Y:S05]  /*0130*/  BSYNC.RECONVERGENT B0 ;  /* 0x0000000000007941 */ /* 0x000fea0003800200 */
.L_x_5:
[----:B------:R-:W-:Y:S01]  /*0140*/  SHF.L.U32 R7, R7, 0x1, RZ ;  /* 0x0000000107077819 */ /* 0x000fe200000006ff */
[----:B------:R-:W-:Y:S03]  /*0150*/  BAR.SYNC.DEFER_BLOCKING 0x0 ;  /* 0x0000000000007b1d */ /* 0x000fe60000010000 */
[----:B------:R-:W-:-:S13]  /*0160*/  ISETP.GE.U32.AND P0, PT, R7, UR6, PT ;  /* 0x0000000607007c0c */ /* 0x000fda000bf06070 */
[----:B------:R-:W-:Y:S05]  /*0170*/  @!P0 BRA `(.L_x_7) ;  /* 0xfffffffc00c88947 */ /* 0x000fea000383ffff */
.L_x_4:
[----:B-1----:R-:W-:-:S13]  /*0180*/  ISETP.NE.AND P0, PT, R11, RZ, PT ;  /* 0x000000ff0b00720c */ /* 0x002fda0003f05270 */
[----:B------:R-:W-:Y:S05]  /*0190*/  @P0 EXIT ;  /* 0x000000000000094d */ /* 0x000fea0003800000 */
[----:B0-----:R-:W0:Y:S02]  /*01a0*/  LDC.64 R2, c[0x0][0x380] ;  /* 0x0000e000ff027b82 */ /* 0x001e240000000a00 */
[----:B0-----:R-:W2:Y:S06]  /*01b0*/  LDG.E R3, desc[UR4][R2.64] ;  /* 0x0000000402037981 */ /* 0x001eac000c1e1900 */
[----:B------:R-:W2:Y:S02]  /*01c0*/  LDC.64 R4, c[0x0][0x388] ;  /* 0x0000e200ff047b82 */ /* 0x000ea40000000a00 */
[----:B--2---:R-:W-:Y:S01]  /*01d0*/  STG.E desc[UR4][R4.64], R3 ;  /* 0x0000000304007986 */ /* 0x004fe2000c101904 */
[----:B------:R-:W-:Y:S05]  /*01e0*/  EXIT ;  /* 0x000000000000794d */ /* 0x000fea0003800000 */
.L_x_8:
        /* <DEDUP_REMOVED lines=9> */
.L_x_10:


//--------------------- .nv.shared.reserved.0     --------------------------
	.section	.nv.shared.reserved.0,"aw",@nobits
	.weak		__nv_reservedSMEM_offset_0_alias
	.size		__nv_reservedSMEM_offset_0_alias, 0, 64
	.other		__nv_reservedSMEM_offset_0_alias,@"STO_CUDA_RESERVED_SHARED STV_DEFAULT"
__nv_reservedSMEM_offset_0_alias:
	.zero		0
	.zero		64


//--------------------- .nv.constant0._Z21simple_red_reimaginedPfS_ --------------------------
	.section	.nv.constant0._Z21simple_red_reimaginedPfS_,"a",@progbits
	.sectionflags	@""
	.align	4
.nv.constant0._Z21simple_red_reimaginedPfS_:
	.zero		912


//--------------------- .nv.constant0._Z16simple_reductionPfS_ --------------------------
	.section	.nv.constant0._Z16simple_reductionPfS_,"a",@progbits
	.sectionflags	@""
	.align	4
.nv.constant0._Z16simple_reductionPfS_:
	.zero		912


//--------------------- SYMBOLS --------------------------

	.type		.nv.reservedSmem.offset0,@object
	.size		.nv.reservedSmem.offset0,0x4
